//
// Generated by NVIDIA NVVM Compiler
//
// Compiler Build ID: CL-36424714
// Cuda compilation tools, release 13.0, V13.0.88
// Based on NVVM 20.0.0
//

.version 9.0
.target sm_100
.address_size 64

	// .globl	_Z17histogram_kernel2PjS_jj
// _ZZ16histogram_kernelPjS_jjE10local_bins has been demoted

.visible .entry _Z17histogram_kernel2PjS_jj(
	.param .u64 .ptr .align 1 _Z17histogram_kernel2PjS_jj_param_0,
	.param .u64 .ptr .align 1 _Z17histogram_kernel2PjS_jj_param_1,
	.param .u32 _Z17histogram_kernel2PjS_jj_param_2,
	.param .u32 _Z17histogram_kernel2PjS_jj_param_3
)
{
	.reg .pred 	%p<3>;
	.reg .b32 	%r<9>;
	.reg .b64 	%rd<9>;

	ld.param.u64 	%rd1, [_Z17histogram_kernel2PjS_jj_param_0];
	ld.param.u64 	%rd2, [_Z17histogram_kernel2PjS_jj_param_1];
	ld.param.u32 	%r4, [_Z17histogram_kernel2PjS_jj_param_2];
	ld.param.u32 	%r3, [_Z17histogram_kernel2PjS_jj_param_3];
	mov.u32 	%r5, %ctaid.x;
	mov.u32 	%r6, %ntid.x;
	mov.u32 	%r7, %tid.x;
	mad.lo.s32 	%r1, %r5, %r6, %r7;
	setp.ge.u32 	%p1, %r1, %r4;
	@%p1 bra 	$L__BB0_3;
	cvta.to.global.u64 	%rd3, %rd1;
	mul.wide.s32 	%rd4, %r1, 4;
	add.s64 	%rd5, %rd3, %rd4;
	ld.global.u32 	%r2, [%rd5];
	setp.ge.u32 	%p2, %r2, %r3;
	@%p2 bra 	$L__BB0_3;
	cvta.to.global.u64 	%rd6, %rd2;
	mul.wide.u32 	%rd7, %r2, 4;
	add.s64 	%rd8, %rd6, %rd7;
	atom.global.add.u32 	%r8, [%rd8], 1;
$L__BB0_3:
	ret;

}
	// .globl	_Z16histogram_kernelPjS_jj
.visible .entry _Z16histogram_kernelPjS_jj(
	.param .u64 .ptr .align 1 _Z16histogram_kernelPjS_jj_param_0,
	.param .u64 .ptr .align 1 _Z16histogram_kernelPjS_jj_param_1,
	.param .u32 _Z16histogram_kernelPjS_jj_param_2,
	.param .u32 _Z16histogram_kernelPjS_jj_param_3
)
{
	.reg .pred 	%p<7>;
	.reg .b32 	%r<58>;
	.reg .b64 	%rd<12>;
	// demoted variable
	.shared .align 4 .b8 _ZZ16histogram_kernelPjS_jjE10local_bins[16384];
	ld.param.u64 	%rd3, [_Z16histogram_kernelPjS_jj_param_0];
	ld.param.u64 	%rd4, [_Z16histogram_kernelPjS_jj_param_1];
	ld.param.u32 	%r26, [_Z16histogram_kernelPjS_jj_param_2];
	ld.param.u32 	%r25, [_Z16histogram_kernelPjS_jj_param_3];
	cvta.to.global.u64 	%rd1, %rd4;
	mov.u32 	%r1, %tid.x;
	mov.u32 	%r2, %ntid.x;
	mov.u32 	%r27, %ctaid.x;
	mad.lo.s32 	%r3, %r2, %r27, %r1;
	setp.ge.u32 	%p1, %r3, %r26;
	@%p1 bra 	$L__BB1_2;
	cvta.to.global.u64 	%rd5, %rd3;
	mul.wide.s32 	%rd6, %r3, 4;
	add.s64 	%rd7, %rd5, %rd6;
	ld.global.u32 	%r28, [%rd7];
	shl.b32 	%r29, %r28, 2;
	mov.u32 	%r30, _ZZ16histogram_kernelPjS_jjE10local_bins;
	add.s32 	%r31, %r30, %r29;
	atom.shared.add.u32 	%r32, [%r31], 1;
$L__BB1_2:
	bar.sync 	0;
	div.u32 	%r4, %r25, %r2;
	mul.lo.s32 	%r54, %r4, %r1;
	add.s32 	%r6, %r54, %r4;
	setp.ge.u32 	%p2, %r54, %r6;
	@%p2 bra 	$L__BB1_9;
	and.b32  	%r7, %r4, 3;
	setp.eq.s32 	%p3, %r7, 0;
	@%p3 bra 	$L__BB1_6;
	shl.b32 	%r33, %r54, 2;
	mov.u32 	%r34, _ZZ16histogram_kernelPjS_jjE10local_bins;
	add.s32 	%r52, %r34, %r33;
	neg.s32 	%r51, %r7;
$L__BB1_5:
	.pragma "nounroll";
	mul.wide.s32 	%rd8, %r54, 4;
	add.s64 	%rd9, %rd1, %rd8;
	ld.shared.u32 	%r35, [%r52];
	atom.global.add.u32 	%r36, [%rd9], %r35;
	mov.b32 	%r37, 0;
	st.shared.u32 	[%r52], %r37;
	add.s32 	%r54, %r54, 1;
	add.s32 	%r52, %r52, 4;
	add.s32 	%r51, %r51, 1;
	setp.ne.s32 	%p4, %r51, 0;
	@%p4 bra 	$L__BB1_5;
$L__BB1_6:
	add.s32 	%r38, %r4, -1;
	setp.lt.u32 	%p5, %r38, 3;
	@%p5 bra 	$L__BB1_9;
	sub.s32 	%r56, %r54, %r6;
	add.s64 	%rd2, %rd1, 8;
	shl.b32 	%r39, %r54, 2;
	mov.u32 	%r40, _ZZ16histogram_kernelPjS_jjE10local_bins;
	add.s32 	%r41, %r39, %r40;
	add.s32 	%r55, %r41, 8;
$L__BB1_8:
	mul.wide.s32 	%rd10, %r54, 4;
	add.s64 	%rd11, %rd2, %rd10;
	ld.shared.u32 	%r42, [%r55+-8];
	atom.global.add.u32 	%r43, [%rd11+-8], %r42;
	mov.b32 	%r44, 0;
	st.shared.u32 	[%r55+-8], %r44;
	ld.shared.u32 	%r45, [%r55+-4];
	atom.global.add.u32 	%r46, [%rd11+-4], %r45;
	st.shared.u32 	[%r55+-4], %r44;
	ld.shared.u32 	%r47, [%r55];
	atom.global.add.u32 	%r48, [%rd11], %r47;
	st.shared.u32 	[%r55], %r44;
	ld.shared.u32 	%r49, [%r55+4];
	atom.global.add.u32 	%r50, [%rd11+4], %r49;
	st.shared.u32 	[%r55+4], %r44;
	add.s32 	%r54, %r54, 4;
	add.s32 	%r56, %r56, 4;
	add.s32 	%r55, %r55, 16;
	setp.ne.s32 	%p6, %r56, 0;
	@%p6 bra 	$L__BB1_8;
$L__BB1_9:
	ret;

}
	// .globl	_Z14convert_kernelPjj
.visible .entry _Z14convert_kernelPjj(
	.param .u64 .ptr .align 1 _Z14convert_kernelPjj_param_0,
	.param .u32 _Z14convert_kernelPjj_param_1
)
{
	.reg .pred 	%p<2>;
	.reg .b32 	%r<8>;
	.reg .b64 	%rd<5>;

	ld.param.u64 	%rd1, [_Z14convert_kernelPjj_param_0];
	ld.param.u32 	%r2, [_Z14convert_kernelPjj_param_1];
	mov.u32 	%r3, %tid.x;
	mov.u32 	%r4, %ctaid.x;
	mov.u32 	%r5, %ntid.x;
	mad.lo.s32 	%r1, %r4, %r5, %r3;
	setp.ge.u32 	%p1, %r1, %r2;
	@%p1 bra 	$L__BB2_2;
	cvta.to.global.u64 	%rd2, %rd1;
	mul.wide.s32 	%rd3, %r1, 4;
	add.s64 	%rd4, %rd2, %rd3;
	ld.global.u32 	%r6, [%rd4];
	min.u32 	%r7, %r6, 127;
	st.global.u32 	[%rd4], %r7;
$L__BB2_2:
	ret;

}


// ===== COMPILED SASS (sm_100) =====

	.target	sm_100

	.elftype	@"ET_EXEC"


//--------------------- .note.nv.tkinfo           --------------------------
	.section	.note.nv.tkinfo,"",@"SHT_NOTE"
	.sectionflags	@"SHF_NOTE_NV_TKINFO"
	.tkinfo
        /*0018*/ 	.word	0x00000002
        /*0030*/ 	.string	""
        /*0030*/ 	.string	"ptxas"
        /*0030*/ 	.string	"Cuda compilation tools, release 13.0, V13.0.88"
        /*0030*/ 	.string	"Build cuda_13.0.r13.0/compiler.36424714_0"
        /*0030*/ 	.string	"-arch sm_100 -m 64 "



//--------------------- .note.nv.cuinfo           --------------------------
	.section	.note.nv.cuinfo,"",@"SHT_NOTE"
	.sectionflags	@"SHF_NOTE_NV_CUINFO"
        /*0018*/ 	.short	0x0002
        /*001a*/ 	.short	0x0064
        /*001c*/ 	.short	0x0082
	.zero		2


//--------------------- .nv.info                  --------------------------
	.section	.nv.info,"",@"SHT_CUDA_INFO"
	.align	4


	//----- nvinfo : EIATTR_REGCOUNT
	.align		4
        /*0000*/ 	.byte	0x04, 0x2f
        /*0002*/ 	.short	(.L_1 - .L_0)
	.align		4
.L_0:
        /*0004*/ 	.word	index@(_Z17histogram_kernel2PjS_jj)
        /*0008*/ 	.word	0x0000000a


	//----- nvinfo : EIATTR_FRAME_SIZE
	.align		4
.L_1:
        /*000c*/ 	.byte	0x04, 0x11
        /*000e*/ 	.short	(.L_3 - .L_2)
	.align		4
.L_2:
        /*0010*/ 	.word	index@(_Z17histogram_kernel2PjS_jj)
        /*0014*/ 	.word	0x00000000


	//----- nvinfo : EIATTR_REGCOUNT
	.align		4
.L_3:
        /*0018*/ 	.byte	0x04, 0x2f
        /*001a*/ 	.short	(.L_5 - .L_4)
	.align		4
.L_4:
        /*001c*/ 	.word	index@(_Z16histogram_kernelPjS_jj)
        /*0020*/ 	.word	0x00000010


	//----- nvinfo : EIATTR_FRAME_SIZE
	.align		4
.L_5:
        /*0024*/ 	.byte	0x04, 0x11
        /*0026*/ 	.short	(.L_7 - .L_6)
	.align		4
.L_6:
        /*0028*/ 	.word	index@(_Z16histogram_kernelPjS_jj)
        /*002c*/ 	.word	0x00000000


	//----- nvinfo : EIATTR_REGCOUNT
	.align		4
.L_7:
        /*0030*/ 	.byte	0x04, 0x2f
        /*0032*/ 	.short	(.L_9 - .L_8)
	.align		4
.L_8:
        /*0034*/ 	.word	index@(_Z14convert_kernelPjj)
        /*0038*/ 	.word	0x00000008


	//----- nvinfo : EIATTR_FRAME_SIZE
	.align		4
.L_9:
        /*003c*/ 	.byte	0x04, 0x11
        /*003e*/ 	.short	(.L_11 - .L_10)
	.align		4
.L_10:
        /*0040*/ 	.word	index@(_Z14convert_kernelPjj)
        /*0044*/ 	.word	0x00000000


	//----- nvinfo : EIATTR_MIN_STACK_SIZE
	.align		4
.L_11:
        /*0048*/ 	.byte	0x04, 0x12
        /*004a*/ 	.short	(.L_13 - .L_12)
	.align		4
.L_12:
        /*004c*/ 	.word	index@(_Z14convert_kernelPjj)
        /*0050*/ 	.word	0x00000000


	//----- nvinfo : EIATTR_MIN_STACK_SIZE
	.align		4
.L_13:
        /*0054*/ 	.byte	0x04, 0x12
        /*0056*/ 	.short	(.L_15 - .L_14)
	.align		4
.L_14:
        /*0058*/ 	.word	index@(_Z16histogram_kernelPjS_jj)
        /*005c*/ 	.word	0x00000000


	//----- nvinfo : EIATTR_MIN_STACK_SIZE
	.align		4
.L_15:
        /*0060*/ 	.byte	0x04, 0x12
        /*0062*/ 	.short	(.L_17 - .L_16)
	.align		4
.L_16:
        /*0064*/ 	.word	index@(_Z17histogram_kernel2PjS_jj)
        /*0068*/ 	.word	0x00000000
.L_17:


//--------------------- .nv.compat                --------------------------
	.section	.nv.compat,"",@"SHT_CUDA_COMPAT_INFO"
	.align	4
        /*0000*/ 	.byte	0x02, 0x09, 0x00, 0x00, 0x02, 0x02, 0x01, 0x00, 0x02, 0x05, 0x05, 0x00, 0x03, 0x07, 0x01, 0x01
        /*0010*/ 	.byte	0x02, 0x03, 0x00, 0x00, 0x02, 0x06, 0x01, 0x00, 0x04, 0x0b, 0x08, 0x00, 0x09, 0x00, 0x00, 0x00
        /*0020*/ 	.byte	0x00, 0x00, 0x00, 0x00


//--------------------- .nv.info._Z14convert_kernelPjj --------------------------
	.section	.nv.info._Z14convert_kernelPjj,"",@"SHT_CUDA_INFO"
	.sectionflags	@""
	.align	4


	//----- nvinfo : EIATTR_CUDA_API_VERSION
	.align		4
        /*0000*/ 	.byte	0x04, 0x37
        /*0002*/ 	.short	(.L_19 - .L_18)
.L_18:
        /*0004*/ 	.word	0x00000082


	//----- nvinfo : EIATTR_KPARAM_INFO
	.align		4
.L_19:
        /*0008*/ 	.byte	0x04, 0x17
        /*000a*/ 	.short	(.L_21 - .L_20)
.L_20:
        /*000c*/ 	.word	0x00000000
        /*0010*/ 	.short	0x0001
        /*0012*/ 	.short	0x0008
        /*0014*/ 	.byte	0x00, 0xf0, 0x11, 0x00


	//----- nvinfo : EIATTR_KPARAM_INFO
	.align		4
.L_21:
        /*0018*/ 	.byte	0x04, 0x17
        /*001a*/ 	.short	(.L_23 - .L_22)
.L_22:
        /*001c*/ 	.word	0x00000000
        /*0020*/ 	.short	0x0000
        /*0022*/ 	.short	0x0000
        /*0024*/ 	.byte	0x00, 0xf5, 0x21, 0x00


	//----- nvinfo : EIATTR_SPARSE_MMA_MASK
	.align		4
.L_23:
        /*0028*/ 	.byte	0x03, 0x50
        /*002a*/ 	.short	0x0000


	//----- nvinfo : EIATTR_MAXREG_COUNT
	.align		4
        /*002c*/ 	.byte	0x03, 0x1b
        /*002e*/ 	.short	0x00ff


	//----- nvinfo : EIATTR_MERCURY_ISA_VERSION
	.align		4
        /*0030*/ 	.byte	0x03, 0x5f
        /*0032*/ 	.short	0x0101


	//----- nvinfo : EIATTR_VRC_CTA_INIT_COUNT
	.align		4
        /*0034*/ 	.byte	0x02, 0x4a
	.zero		1
	.zero		1


	//----- nvinfo : EIATTR_EXIT_INSTR_OFFSETS
	.align		4
        /*0038*/ 	.byte	0x04, 0x1c
        /*003a*/ 	.short	(.L_25 - .L_24)


	//   ....[0]....
.L_24:
        /*003c*/ 	.word	0x00000070


	//   ....[1]....
        /*0040*/ 	.word	0x000000e0


	//----- nvinfo : EIATTR_CBANK_PARAM_SIZE
	.align		4
.L_25:
        /*0044*/ 	.byte	0x03, 0x19
        /*0046*/ 	.short	0x000c


	//----- nvinfo : EIATTR_PARAM_CBANK
	.align		4
        /*0048*/ 	.byte	0x04, 0x0a
        /*004a*/ 	.short	(.L_27 - .L_26)
	.align		4
.L_26:
        /*004c*/ 	.word	index@(.nv.constant0._Z14convert_kernelPjj)
        /*0050*/ 	.short	0x0380
        /*0052*/ 	.short	0x000c


	//----- nvinfo : EIATTR_SW_WAR
	.align		4
.L_27:
        /*0054*/ 	.byte	0x04, 0x36
        /*0056*/ 	.short	(.L_29 - .L_28)
.L_28:
        /*0058*/ 	.word	0x00000008
.L_29:


//--------------------- .nv.info._Z16histogram_kernelPjS_jj --------------------------
	.section	.nv.info._Z16histogram_kernelPjS_jj,"",@"SHT_CUDA_INFO"
	.sectionflags	@""
	.align	4


	//----- nvinfo : EIATTR_CUDA_API_VERSION
	.align		4
        /*0000*/ 	.byte	0x04, 0x37
        /*0002*/ 	.short	(.L_31 - .L_30)
.L_30:
        /*0004*/ 	.word	0x00000082


	//----- nvinfo : EIATTR_KPARAM_INFO
	.align		4
.L_31:
        /*0008*/ 	.byte	0x04, 0x17
        /*000a*/ 	.short	(.L_33 - .L_32)
.L_32:
        /*000c*/ 	.word	0x00000000
        /*0010*/ 	.short	0x0003
        /*0012*/ 	.short	0x0014
        /*0014*/ 	.byte	0x00, 0xf0, 0x11, 0x00


	//----- nvinfo : EIATTR_KPARAM_INFO
	.align		4
.L_33:
        /*0018*/ 	.byte	0x04, 0x17
        /*001a*/ 	.short	(.L_35 - .L_34)
.L_34:
        /*001c*/ 	.word	0x00000000
        /*0020*/ 	.short	0x0002
        /*0022*/ 	.short	0x0010
        /*0024*/ 	.byte	0x00, 0xf0, 0x11, 0x00


	//----- nvinfo : EIATTR_KPARAM_INFO
	.align		4
.L_35:
        /*0028*/ 	.byte	0x04, 0x17
        /*002a*/ 	.short	(.L_37 - .L_36)
.L_36:
        /*002c*/ 	.word	0x00000000
        /*0030*/ 	.short	0x0001
        /*0032*/ 	.short	0x0008
        /*0034*/ 	.byte	0x00, 0xf5, 0x21, 0x00


	//----- nvinfo : EIATTR_KPARAM_INFO
	.align		4
.L_37:
        /*0038*/ 	.byte	0x04, 0x17
        /*003a*/ 	.short	(.L_39 - .L_38)
.L_38:
        /*003c*/ 	.word	0x00000000
        /*0040*/ 	.short	0x0000
        /*0042*/ 	.short	0x0000
        /*0044*/ 	.byte	0x00, 0xf5, 0x21, 0x00


	//----- nvinfo : EIATTR_SPARSE_MMA_MASK
	.align		4
.L_39:
        /*0048*/ 	.byte	0x03, 0x50
        /*004a*/ 	.short	0x0000


	//----- nvinfo : EIATTR_MAXREG_COUNT
	.align		4
        /*004c*/ 	.byte	0x03, 0x1b
        /*004e*/ 	.short	0x00ff


	//----- nvinfo : EIATTR_NUM_BARRIERS
	.align		4
        /*0050*/ 	.byte	0x02, 0x4c
        /*0052*/ 	.byte	0x01
	.zero		1


	//----- nvinfo : EIATTR_MERCURY_ISA_VERSION
	.align		4
        /*0054*/ 	.byte	0x03, 0x5f
        /*0056*/ 	.short	0x0101


	//----- nvinfo : EIATTR_VRC_CTA_INIT_COUNT
	.align		4
        /*0058*/ 	.byte	0x02, 0x4a
	.zero		1
	.zero		1


	//----- nvinfo : EIATTR_EXIT_INSTR_OFFSETS
	.align		4
        /*005c*/ 	.byte	0x04, 0x1c
        /*005e*/ 	.short	(.L_41 - .L_40)


	//   ....[0]....
.L_40:
        /*0060*/ 	.word	0x000002a0


	//   ....[1]....
        /*0064*/ 	.word	0x000003e0


	//   ....[2]....
        /*0068*/ 	.word	0x000005c0


	//----- nvinfo : EIATTR_CRS_STACK_SIZE
	.align		4
.L_41:
        /*006c*/ 	.byte	0x04, 0x1e
        /*006e*/ 	.short	(.L_43 - .L_42)
.L_42:
        /*0070*/ 	.word	0x00000000


	//----- nvinfo : EIATTR_CBANK_PARAM_SIZE
	.align		4
.L_43:
        /*0074*/ 	.byte	0x03, 0x19
        /*0076*/ 	.short	0x0018


	//----- nvinfo : EIATTR_PARAM_CBANK
	.align		4
        /*0078*/ 	.byte	0x04, 0x0a
        /*007a*/ 	.short	(.L_45 - .L_44)
	.align		4
.L_44:
        /*007c*/ 	.word	index@(.nv.constant0._Z16histogram_kernelPjS_jj)
        /*0080*/ 	.short	0x0380
        /*0082*/ 	.short	0x0018


	//----- nvinfo : EIATTR_SW_WAR
	.align		4
.L_45:
        /*0084*/ 	.byte	0x04, 0x36
        /*0086*/ 	.short	(.L_47 - .L_46)
.L_46:
        /*0088*/ 	.word	0x00000008
.L_47:


//--------------------- .nv.info._Z17histogram_kernel2PjS_jj --------------------------
	.section	.nv.info._Z17histogram_kernel2PjS_jj,"",@"SHT_CUDA_INFO"
	.sectionflags	@""
	.align	4


	//----- nvinfo : EIATTR_CUDA_API_VERSION
	.align		4
        /*0000*/ 	.byte	0x04, 0x37
        /*0002*/ 	.short	(.L_49 - .L_48)
.L_48:
        /*0004*/ 	.word	0x00000082


	//----- nvinfo : EIATTR_KPARAM_INFO
	.align		4
.L_49:
        /*0008*/ 	.byte	0x04, 0x17
        /*000a*/ 	.short	(.L_51 - .L_50)
.L_50:
        /*000c*/ 	.word	0x00000000
        /*0010*/ 	.short	0x0003
        /*0012*/ 	.short	0x0014
        /*0014*/ 	.byte	0x00, 0xf0, 0x11, 0x00


	//----- nvinfo : EIATTR_KPARAM_INFO
	.align		4
.L_51:
        /*0018*/ 	.byte	0x04, 0x17
        /*001a*/ 	.short	(.L_53 - .L_52)
.L_52:
        /*001c*/ 	.word	0x00000000
        /*0020*/ 	.short	0x0002
        /*0022*/ 	.short	0x0010
        /*0024*/ 	.byte	0x00, 0xf0, 0x11, 0x00


	//----- nvinfo : EIATTR_KPARAM_INFO
	.align		4
.L_53:
        /*0028*/ 	.byte	0x04, 0x17
        /*002a*/ 	.short	(.L_55 - .L_54)
.L_54:
        /*002c*/ 	.word	0x00000000
        /*0030*/ 	.short	0x0001
        /*0032*/ 	.short	0x0008
        /*0034*/ 	.byte	0x00, 0xf5, 0x21, 0x00


	//----- nvinfo : EIATTR_KPARAM_INFO
	.align		4
.L_55:
        /*0038*/ 	.byte	0x04, 0x17
        /*003a*/ 	.short	(.L_57 - .L_56)
.L_56:
        /*003c*/ 	.word	0x00000000
        /*0040*/ 	.short	0x0000
        /*0042*/ 	.short	0x0000
        /*0044*/ 	.byte	0x00, 0xf5, 0x21, 0x00


	//----- nvinfo : EIATTR_SPARSE_MMA_MASK
	.align		4
.L_57:
        /*0048*/ 	.byte	0x03, 0x50
        /*004a*/ 	.short	0x0000


	//----- nvinfo : EIATTR_MAXREG_COUNT
	.align		4
        /*004c*/ 	.byte	0x03, 0x1b
        /*004e*/ 	.short	0x00ff


	//----- nvinfo : EIATTR_MERCURY_ISA_VERSION
	.align		4
        /*0050*/ 	.byte	0x03, 0x5f
        /*0052*/ 	.short	0x0101


	//----- nvinfo : EIATTR_VRC_CTA_INIT_COUNT
	.align		4
        /*0054*/ 	.byte	0x02, 0x4a
	.zero		1
	.zero		1


	//----- nvinfo : EIATTR_EXIT_INSTR_OFFSETS
	.align		4
        /*0058*/ 	.byte	0x04, 0x1c
        /*005a*/ 	.short	(.L_59 - .L_58)


	//   ....[0]....
.L_58:
        /*005c*/ 	.word	0x00000070


	//   ....[1]....
        /*0060*/ 	.word	0x000000e0


	//   ....[2]....
        /*0064*/ 	.word	0x00000130


	//----- nvinfo : EIATTR_CBANK_PARAM_SIZE
	.align		4
.L_59:
        /*0068*/ 	.byte	0x03, 0x19
        /*006a*/ 	.short	0x0018


	//----- nvinfo : EIATTR_PARAM_CBANK
	.align		4
        /*006c*/ 	.byte	0x04, 0x0a
        /*006e*/ 	.short	(.L_61 - .L_60)
	.align		4
.L_60:
        /*0070*/ 	.word	index@(.nv.constant0._Z17histogram_kernel2PjS_jj)
        /*0074*/ 	.short	0x0380
        /*0076*/ 	.short	0x0018


	//----- nvinfo : EIATTR_SW_WAR
	.align		4
.L_61:
        /*0078*/ 	.byte	0x04, 0x36
        /*007a*/ 	.short	(.L_63 - .L_62)
.L_62:
        /*007c*/ 	.word	0x00000008
.L_63:


//--------------------- .nv.callgraph             --------------------------
	.section	.nv.callgraph,"",@"SHT_CUDA_CALLGRAPH"
	.align	4
	.sectionentsize	8
	.align		4
        /*0000*/ 	.word	0x00000000
	.align		4
        /*0004*/ 	.word	0xffffffff
	.align		4
        /*0008*/ 	.word	0x00000000
	.align		4
        /*000c*/ 	.word	0xfffffffe
	.align		4
        /*0010*/ 	.word	0x00000000
	.align		4
        /*0014*/ 	.word	0xfffffffd
	.align		4
        /*0018*/ 	.word	0x00000000
	.align		4
        /*001c*/ 	.word	0xfffffffc


//--------------------- .text._Z14convert_kernelPjj --------------------------
	.section	.text._Z14convert_kernelPjj,"ax",@progbits
	.align	128
        .global         _Z14convert_kernelPjj
        .type           _Z14convert_kernelPjj,@function
        .size           _Z14convert_kernelPjj,(.L_x_8 - _Z14convert_kernelPjj)
        .other          _Z14convert_kernelPjj,@"STO_CUDA_ENTRY STV_DEFAULT"
_Z14convert_kernelPjj:
.text._Z14convert_kernelPjj:
[----:B------:R-:W-:Y:S01]  /*0000*/  LDC R1, c[0x0][0x37c] ;  /* 0x0000df00ff017b82 */ /* 0x000fe20000000800 */
[----:B------:R-:W0:Y:S07]  /*0010*/  S2R R5, SR_TID.X ;  /* 0x0000000000057919 */ /* 0x000e2e0000002100 */
[----:B------:R-:W0:Y:S01]  /*0020*/  S2UR UR4, SR_CTAID.X ;  /* 0x00000000000479c3 */ /* 0x000e220000002500 */
[----:B------:R-:W1:Y:S07]  /*0030*/  LDCU UR5, c[0x0][0x388] ;  /* 0x00007100ff0577ac */ /* 0x000e6e0008000800 */
[----:B------:R-:W0:Y:S02]  /*0040*/  LDC R0, c[0x0][0x360] ;  /* 0x0000d800ff007b82 */ /* 0x000e240000000800 */
[----:B0-----:R-:W-:-:S05]  /*0050*/  IMAD R5, R0, UR4, R5 ;  /* 0x0000000400057c24 */ /* 0x001fca000f8e0205 */
[----:B-1----:R-:W-:-:S13]  /*0060*/  ISETP.GE.U32.AND P0, PT, R5, UR5, PT ;  /* 0x0000000505007c0c */ /* 0x002fda000bf06070 */
[----:B------:R-:W-:Y:S05]  /*0070*/  @P0 EXIT ;  /* 0x000000000000094d */ /* 0x000fea0003800000 */
[----:B------:R-:W0:Y:S01]  /*0080*/  LDC.64 R2, c[0x0][0x380] ;  /* 0x0000e000ff027b82 */ /* 0x000e220000000a00 */
[----:B------:R-:W1:Y:S01]  /*0090*/  LDCU.64 UR4, c[0x0][0x358] ;  /* 0x00006b00ff0477ac */ /* 0x000e620008000a00 */
[----:B0-----:R-:W-:-:S05]  /*00a0*/  IMAD.WIDE R2, R5, 0x4, R2 ;  /* 0x0000000405027825 */ /* 0x001fca00078e0202 */
[----:B-1----:R-:W2:Y:S02]  /*00b0*/  LDG.E R0, desc[UR4][R2.64] ;  /* 0x0000000402007981 */ /* 0x002ea4000c1e1900 */
[----:B--2---:R-:W-:-:S05]  /*00c0*/  VIMNMX.U32 R5, PT, PT, R0, 0x7f, PT ;  /* 0x0000007f00057848 */ /* 0x004fca0003fe0000 */
[----:B------:R-:W-:Y:S01]  /*00d0*/  STG.E desc[UR4][R2.64], R5 ;  /* 0x0000000502007986 */ /* 0x000fe2000c101904 */
[----:B------:R-:W-:Y:S05]  /*00e0*/  EXIT ;  /* 0x000000000000794d */ /* 0x000fea0003800000 */
.L_x_0:
[----:B------:R-:W-:-:S00]  /*00f0*/  BRA `(.L_x_0) ;  /* 0xfffffffc00fc7947 */ /* 0x000fc0000383ffff */
[----:B------:R-:W-:-:S00]  /*0100*/  NOP ;  /* 0x0000000000007918 */ /* 0x000fc00000000000 */
[----:B------:R-:W-:-:S00]  /*0110*/  NOP ;  /* 0x0000000000007918 */ /* 0x000fc00000000000 */
[----:B------:R-:W-:-:S00]  /*0120*/  NOP ;  /* 0x0000000000007918 */ /* 0x000fc00000000000 */
[----:B------:R-:W-:-:S00]  /*0130*/  NOP ;  /* 0x0000000000007918 */ /* 0x000fc00000000000 */
[----:B------:R-:W-:-:S00]  /*0140*/  NOP ;  /* 0x0000000000007918 */ /* 0x000fc00000000000 */
[----:B------:R-:W-:-:S00]  /*0150*/  NOP ;  /* 0x0000000000007918 */ /* 0x000fc00000000000 */
[----:B------:R-:W-:-:S00]  /*0160*/  NOP ;  /* 0x0000000000007918 */ /* 0x000fc00000000000 */
[----:B------:R-:W-:-:S00]  /*0170*/  NOP ;  /* 0x0000000000007918 */ /* 0x000fc00000000000 */
.L_x_8:


//--------------------- .text._Z16histogram_kernelPjS_jj --------------------------
	.section	.text._Z16histogram_kernelPjS_jj,"ax",@progbits
	.align	128
        .global         _Z16histogram_kernelPjS_jj
        .type           _Z16histogram_kernelPjS_jj,@function
        .size           _Z16histogram_kernelPjS_jj,(.L_x_9 - _Z16histogram_kernelPjS_jj)
        .other          _Z16histogram_kernelPjS_jj,@"STO_CUDA_ENTRY STV_DEFAULT"
_Z16histogram_kernelPjS_jj:
.text._Z16histogram_kernelPjS_jj:
[----:B------:R-:W-:Y:S01]  /*0000*/  LDC R1, c[0x0][0x37c] ;  /* 0x0000df00ff017b82 */ /* 0x000fe20000000800 */
[----:B------:R-:W0:Y:S07]  /*0010*/  LDCU UR6, c[0x0][0x360] ;  /* 0x00006c00ff0677ac */ /* 0x000e2e0008000800 */
[----:B------:R-:W1:Y:S01]  /*0020*/  LDC R6, c[0x0][0x394] ;  /* 0x0000e500ff067b82 */ /* 0x000e620000000800 */
[----:B------:R-:W-:Y:S01]  /*0030*/  BSSY.RECONVERGENT B0, `(.L_x_1) ;  /* 0x0000025000007945 */ /* 0x000fe20003800200 */
[----:B------:R-:W2:Y:S01]  /*0040*/  LDCU UR4, c[0x0][0x390] ;  /* 0x00007200ff0477ac */ /* 0x000ea20008000800 */
[----:B------:R-:W3:Y:S01]  /*0050*/  LDCU.64 UR8, c[0x0][0x358] ;  /* 0x00006b00ff0877ac */ /* 0x000ee20008000a00 */
[----:B0-----:R-:W0:Y:S01]  /*0060*/  I2F.U32.RP R0, UR6 ;  /* 0x0000000600007d06 */ /* 0x001e220008209000 */
[----:B------:R-:W-:-:S07]  /*0070*/  ISETP.NE.U32.AND P2, PT, RZ, UR6, PT ;  /* 0x00000006ff007c0c */ /* 0x000fce000bf45070 */
[----:B0-----:R-:W0:Y:S02]  /*0080*/  MUFU.RCP R0, R0 ;  /* 0x0000000000007308 */ /* 0x001e240000001000 */
[----:B0-----:R-:W-:-:S06]  /*0090*/  VIADD R2, R0, 0xffffffe ;  /* 0x0ffffffe00027836 */ /* 0x001fcc0000000000 */
[----:B------:R0:W4:Y:S02]  /*00a0*/  F2I.FTZ.U32.TRUNC.NTZ R3, R2 ;  /* 0x0000000200037305 */ /* 0x000124000021f000 */
[----:B0-----:R-:W-:Y:S02]  /*00b0*/  HFMA2 R2, -RZ, RZ, 0, 0 ;  /* 0x00000000ff027431 */ /* 0x001fe400000001ff */
[----:B----4-:R-:W-:-:S04]  /*00c0*/  IMAD.MOV R5, RZ, RZ, -R3 ;  /* 0x000000ffff057224 */ /* 0x010fc800078e0a03 */
[----:B------:R-:W-:-:S04]  /*00d0*/  IMAD R5, R5, UR6, RZ ;  /* 0x0000000605057c24 */ /* 0x000fc8000f8e02ff */
[----:B------:R-:W-:Y:S02]  /*00e0*/  IMAD.HI.U32 R3, R3, R5, R2 ;  /* 0x0000000503037227 */ /* 0x000fe400078e0002 */
[----:B------:R-:W0:Y:S04]  /*00f0*/  S2R R5, SR_TID.X ;  /* 0x0000000000057919 */ /* 0x000e280000002100 */
[----:B-1----:R-:W-:Y:S01]  /*0100*/  IMAD.HI.U32 R4, R3, R6, RZ ;  /* 0x0000000603047227 */ /* 0x002fe200078e00ff */
[----:B------:R-:W1:Y:S03]  /*0110*/  S2R R2, SR_CTAID.X ;  /* 0x0000000000027919 */ /* 0x000e660000002500 */
[----:B------:R-:W-:-:S04]  /*0120*/  IMAD.MOV R3, RZ, RZ, -R4 ;  /* 0x000000ffff037224 */ /* 0x000fc800078e0a04 */
[----:B------:R-:W-:-:S05]  /*0130*/  IMAD R0, R3, UR6, R6 ;  /* 0x0000000603007c24 */ /* 0x000fca000f8e0206 */
[----:B------:R-:W-:-:S13]  /*0140*/  ISETP.GE.U32.AND P0, PT, R0, UR6, PT ;  /* 0x0000000600007c0c */ /* 0x000fda000bf06070 */
[----:B------:R-:W-:Y:S01]  /*0150*/  @P0 VIADD R0, R0, -UR6 ;  /* 0x8000000600000c36 */ /* 0x000fe20008000000 */
[----:B------:R-:W-:-:S04]  /*0160*/  @P0 IADD3 R4, PT, PT, R4, 0x1, RZ ;  /* 0x0000000104040810 */ /* 0x000fc80007ffe0ff */
[----:B------:R-:W-:-:S13]  /*0170*/  ISETP.GE.U32.AND P1, PT, R0, UR6, PT ;  /* 0x0000000600007c0c */ /* 0x000fda000bf26070 */
[----:B------:R-:W-:Y:S01]  /*0180*/  @P1 VIADD R4, R4, 0x1 ;  /* 0x0000000104041836 */ /* 0x000fe20000000000 */
[----:B------:R-:W-:-:S05]  /*0190*/  @!P2 LOP3.LUT R4, RZ, UR6, RZ, 0x33, !PT ;  /* 0x00000006ff04ac12 */ /* 0x000fca000f8e33ff */
[----:B0-----:R-:W-:Y:S02]  /*01a0*/  IMAD R7, R4, R5, RZ ;  /* 0x0000000504077224 */ /* 0x001fe400078e02ff */
[----:B-1----:R-:W-:-:S03]  /*01b0*/  IMAD R5, R2, UR6, R5 ;  /* 0x0000000602057c24 */ /* 0x002fc6000f8e0205 */
[----:B------:R-:W-:Y:S02]  /*01c0*/  IADD3 R6, PT, PT, R4, R7, RZ ;  /* 0x0000000704067210 */ /* 0x000fe40007ffe0ff */
[----:B--2---:R-:W-:Y:S02]  /*01d0*/  ISETP.GE.U32.AND P0, PT, R5, UR4, PT ;  /* 0x0000000405007c0c */ /* 0x004fe4000bf06070 */
[----:B------:R-:W-:-:S11]  /*01e0*/  ISETP.GE.U32.AND P1, PT, R7, R6, PT ;  /* 0x000000060700720c */ /* 0x000fd60003f26070 */
[----:B---3--:R-:W-:Y:S05]  /*01f0*/  @P0 BRA `(.L_x_2) ;  /* 0x0000000000200947 */ /* 0x008fea0003800000 */
[----:B------:R-:W0:Y:S02]  /*0200*/  LDC.64 R2, c[0x0][0x380] ;  /* 0x0000e000ff027b82 */ /* 0x000e240000000a00 */
[----:B0-----:R-:W-:-:S06]  /*0210*/  IMAD.WIDE R2, R5, 0x4, R2 ;  /* 0x0000000405027825 */ /* 0x001fcc00078e0202 */
[----:B------:R-:W2:Y:S01]  /*0220*/  LDG.E R2, desc[UR8][R2.64] ;  /* 0x0000000802027981 */ /* 0x000ea2000c1e1900 */
[----:B------:R-:W0:Y:S01]  /*0230*/  S2UR UR5, SR_CgaCtaId ;  /* 0x00000000000579c3 */ /* 0x000e220000008800 */
[----:B------:R-:W-:Y:S02]  /*0240*/  UMOV UR4, 0x400 ;  /* 0x0000040000047882 */ /* 0x000fe40000000000 */
[----:B0-----:R-:W-:-:S06]  /*0250*/  ULEA UR4, UR5, UR4, 0x18 ;  /* 0x0000000405047291 */ /* 0x001fcc000f8ec0ff */
[----:B--2---:R-:W-:-:S05]  /*0260*/  LEA R0, R2, UR4, 0x2 ;  /* 0x0000000402007c11 */ /* 0x004fca000f8e10ff */
[----:B------:R0:W-:Y:S02]  /*0270*/  ATOMS.POPC.INC.32 RZ, [R0+URZ] ;  /* 0x0000000000ff7f8c */ /* 0x0001e4000d8000ff */
.L_x_2:
[----:B------:R-:W-:Y:S05]  /*0280*/  BSYNC.RECONVERGENT B0 ;  /* 0x0000000000007941 */ /* 0x000fea0003800200 */
.L_x_1:
[----:B------:R-:W-:Y:S06]  /*0290*/  BAR.SYNC.DEFER_BLOCKING 0x0 ;  /* 0x0000000000007b1d */ /* 0x000fec0000010000 */
[----:B------:R-:W-:Y:S05]  /*02a0*/  @P1 EXIT ;  /* 0x000000000000194d */ /* 0x000fea0003800000 */
[C---:B0-----:R-:W-:Y:S01]  /*02b0*/  LOP3.LUT P0, R0, R4.reuse, 0x3, RZ, 0xc0, !PT ;  /* 0x0000000304007812 */ /* 0x041fe2000780c0ff */
[----:B------:R-:W-:-:S05]  /*02c0*/  VIADD R2, R4, 0xffffffff ;  /* 0xffffffff04027836 */ /* 0x000fca0000000000 */
[----:B------:R-:W-:-:S07]  /*02d0*/  ISETP.GE.U32.AND P1, PT, R2, 0x3, PT ;  /* 0x000000030200780c */ /* 0x000fce0003f26070 */
[----:B------:R-:W-:Y:S06]  /*02e0*/  @!P0 BRA `(.L_x_3) ;  /* 0x00000000003c8947 */ /* 0x000fec0003800000 */
[----:B------:R-:W0:Y:S01]  /*02f0*/  S2UR UR5, SR_CgaCtaId ;  /* 0x00000000000579c3 */ /* 0x000e220000008800 */
[----:B------:R-:W-:Y:S01]  /*0300*/  UMOV UR4, 0x400 ;  /* 0x0000040000047882 */ /* 0x000fe20000000000 */
[----:B------:R-:W-:-:S06]  /*0310*/  IADD3 R8, PT, PT, -R0, RZ, RZ ;  /* 0x000000ff00087210 */ /* 0x000fcc0007ffe1ff */
[----:B------:R-:W1:Y:S01]  /*0320*/  LDC.64 R4, c[0x0][0x388] ;  /* 0x0000e200ff047b82 */ /* 0x000e620000000a00 */
[----:B0-----:R-:W-:-:S06]  /*0330*/  ULEA UR4, UR5, UR4, 0x18 ;  /* 0x0000000405047291 */ /* 0x001fcc000f8ec0ff */
[----:B------:R-:W-:-:S07]  /*0340*/  LEA R0, R7, UR4, 0x2 ;  /* 0x0000000407007c11 */ /* 0x000fce000f8e10ff */
.L_x_4:
[----:B0-----:R-:W0:Y:S01]  /*0350*/  LDS R9, [R0] ;  /* 0x0000000000097984 */ /* 0x001e220000000800 */
[----:B------:R-:W-:Y:S02]  /*0360*/  VIADD R8, R8, 0x1 ;  /* 0x0000000108087836 */ /* 0x000fe40000000000 */
[----:B-1----:R-:W-:-:S03]  /*0370*/  IMAD.WIDE R2, R7, 0x4, R4 ;  /* 0x0000000407027825 */ /* 0x002fc600078e0204 */
[----:B------:R-:W-:Y:S01]  /*0380*/  ISETP.NE.AND P0, PT, R8, RZ, PT ;  /* 0x000000ff0800720c */ /* 0x000fe20003f05270 */
[----:B------:R1:W-:Y:S01]  /*0390*/  STS [R0], RZ ;  /* 0x000000ff00007388 */ /* 0x0003e20000000800 */
[----:B------:R-:W-:Y:S01]  /*03a0*/  IADD3 R7, PT, PT, R7, 0x1, RZ ;  /* 0x0000000107077810 */ /* 0x000fe20007ffe0ff */
[----:B-1----:R-:W-:Y:S02]  /*03b0*/  VIADD R0, R0, 0x4 ;  /* 0x0000000400007836 */ /* 0x002fe40000000000 */
[----:B0-----:R0:W-:Y:S08]  /*03c0*/  REDG.E.ADD.STRONG.GPU desc[UR8][R2.64], R9 ;  /* 0x000000090200798e */ /* 0x0011f0000c12e108 */
[----:B------:R-:W-:Y:S05]  /*03d0*/  @P0 BRA `(.L_x_4) ;  /* 0xfffffffc00dc0947 */ /* 0x000fea000383ffff */
.L_x_3:
[----:B------:R-:W-:Y:S05]  /*03e0*/  @!P1 EXIT ;  /* 0x000000000000994d */ /* 0x000fea0003800000 */
[----:B------:R-:W1:Y:S01]  /*03f0*/  S2UR UR7, SR_CgaCtaId ;  /* 0x00000000000779c3 */ /* 0x000e620000008800 */
[----:B------:R-:W2:Y:S01]  /*0400*/  LDCU.64 UR4, c[0x0][0x388] ;  /* 0x00007100ff0477ac */ /* 0x000ea20008000a00 */
[----:B------:R-:W-:Y:S01]  /*0410*/  IADD3 R6, PT, PT, -R6, R7, RZ ;  /* 0x0000000706067210 */ /* 0x000fe20007ffe1ff */
[----:B------:R-:W-:Y:S01]  /*0420*/  UMOV UR6, 0x400 ;  /* 0x0000040000067882 */ /* 0x000fe20000000000 */
[----:B--2---:R-:W-:-:S04]  /*0430*/  UIADD3 UR4, UP0, UPT, UR4, 0x8, URZ ;  /* 0x0000000804047890 */ /* 0x004fc8000ff1e0ff */
[----:B------:R-:W-:Y:S02]  /*0440*/  UIADD3.X UR5, UPT, UPT, URZ, UR5, URZ, UP0, !UPT ;  /* 0x00000005ff057290 */ /* 0x000fe400087fe4ff */
[----:B-1----:R-:W-:-:S06]  /*0450*/  ULEA UR6, UR7, UR6, 0x18 ;  /* 0x0000000607067291 */ /* 0x002fcc000f8ec0ff */
[----:B------:R-:W-:-:S05]  /*0460*/  LEA R0, R7, UR6, 0x2 ;  /* 0x0000000607007c11 */ /* 0x000fca000f8e10ff */
[----:B------:R-:W-:-:S07]  /*0470*/  VIADD R0, R0, 0x8 ;  /* 0x0000000800007836 */ /* 0x000fce0000000000 */
.L_x_5:
[----:B-1----:R-:W1:Y:S04]  /*0480*/  LDS R5, [R0+-0x8] ;  /* 0xfffff80000057984 */ /* 0x002e680000000800 */
[----:B0-----:R-:W0:Y:S04]  /*0490*/  LDS R9, [R0+-0x4] ;  /* 0xfffffc0000097984 */ /* 0x001e280000000800 */
[----:B------:R-:W2:Y:S04]  /*04a0*/  LDS R11, [R0] ;  /* 0x00000000000b7984 */ /* 0x000ea80000000800 */
[----:B------:R-:W3:Y:S01]  /*04b0*/  LDS R13, [R0+0x4] ;  /* 0x00000400000d7984 */ /* 0x000ee20000000800 */
[----:B------:R-:W-:Y:S01]  /*04c0*/  IADD3 R6, PT, PT, R6, 0x4, RZ ;  /* 0x0000000406067810 */ /* 0x000fe20007ffe0ff */
[----:B------:R-:W-:Y:S01]  /*04d0*/  IMAD.U32 R3, RZ, RZ, UR5 ;  /* 0x00000005ff037e24 */ /* 0x000fe2000f8e00ff */
[----:B------:R-:W-:-:S02]  /*04e0*/  MOV R2, UR4 ;  /* 0x0000000400027c02 */ /* 0x000fc40008000f00 */
[----:B------:R-:W-:-:S03]  /*04f0*/  ISETP.NE.AND P0, PT, R6, RZ, PT ;  /* 0x000000ff0600720c */ /* 0x000fc60003f05270 */
[C---:B------:R-:W-:Y:S01]  /*0500*/  IMAD.WIDE R2, R7.reuse, 0x4, R2 ;  /* 0x0000000407027825 */ /* 0x040fe200078e0202 */
[----:B------:R-:W-:Y:S01]  /*0510*/  STS [R0+-0x8], RZ ;  /* 0xfffff8ff00007388 */ /* 0x000fe20000000800 */
[----:B------:R-:W-:-:S03]  /*0520*/  IADD3 R7, PT, PT, R7, 0x4, RZ ;  /* 0x0000000407077810 */ /* 0x000fc60007ffe0ff */
[----:B------:R-:W-:Y:S04]  /*0530*/  STS [R0+-0x4], RZ ;  /* 0xfffffcff00007388 */ /* 0x000fe80000000800 */
[----:B------:R-:W-:Y:S04]  /*0540*/  STS [R0], RZ ;  /* 0x000000ff00007388 */ /* 0x000fe80000000800 */
[----:B------:R4:W-:Y:S04]  /*0550*/  STS [R0+0x4], RZ ;  /* 0x000004ff00007388 */ /* 0x0009e80000000800 */
[----:B-1----:R1:W-:Y:S04]  /*0560*/  REDG.E.ADD.STRONG.GPU desc[UR8][R2.64+-0x8], R5 ;  /* 0xfffff8050200798e */ /* 0x0023e8000c12e108 */
[----:B0-----:R1:W-:Y:S04]  /*0570*/  REDG.E.ADD.STRONG.GPU desc[UR8][R2.64+-0x4], R9 ;  /* 0xfffffc090200798e */ /* 0x0013e8000c12e108 */
[----:B--2---:R1:W-:Y:S01]  /*0580*/  REDG.E.ADD.STRONG.GPU desc[UR8][R2.64], R11 ;  /* 0x0000000b0200798e */ /* 0x0043e2000c12e108 */
[----:B----4-:R-:W-:-:S03]  /*0590*/  VIADD R0, R0, 0x10 ;  /* 0x0000001000007836 */ /* 0x010fc60000000000 */
[----:B---3--:R1:W-:Y:S01]  /*05a0*/  REDG.E.ADD.STRONG.GPU desc[UR8][R2.64+0x4], R13 ;  /* 0x0000040d0200798e */ /* 0x0083e2000c12e108 */
[----:B------:R-:W-:Y:S05]  /*05b0*/  @P0 BRA `(.L_x_5) ;  /* 0xfffffffc00b00947 */ /* 0x000fea000383ffff */
[----:B------:R-:W-:Y:S05]  /*05c0*/  EXIT ;  /* 0x000000000000794d */ /* 0x000fea0003800000 */
.L_x_6:
        /* <DEDUP_REMOVED lines=11> */
.L_x_9:


//--------------------- .text._Z17histogram_kernel2PjS_jj --------------------------
	.section	.text._Z17histogram_kernel2PjS_jj,"ax",@progbits
	.align	128
        .global         _Z17histogram_kernel2PjS_jj
        .type           _Z17histogram_kernel2PjS_jj,@function
        .size           _Z17histogram_kernel2PjS_jj,(.L_x_10 - _Z17histogram_kernel2PjS_jj)
        .other          _Z17histogram_kernel2PjS_jj,@"STO_CUDA_ENTRY STV_DEFAULT"
_Z17histogram_kernel2PjS_jj:
.text._Z17histogram_kernel2PjS_jj:
        /* <DEDUP_REMOVED lines=10> */
[----:B------:R-:W2:Y:S01]  /*00a0*/  LDCU UR6, c[0x0][0x394] ;  /* 0x00007280ff0677ac */ /* 0x000ea20008000800 */
[----:B0-----:R-:W-:-:S05]  /*00b0*/  IMAD.WIDE R2, R5, 0x4, R2 ;  /* 0x0000000405027825 */ /* 0x001fca00078e0202 */
[----:B-1----:R-:W2:Y:S02]  /*00c0*/  LDG.E R5, desc[UR4][R2.64] ;  /* 0x0000000402057981 */ /* 0x002ea4000c1e1900 */
[----:B--2---:R-:W-:-:S13]  /*00d0*/  ISETP.GE.U32.AND P0, PT, R5, UR6, PT ;  /* 0x0000000605007c0c */ /* 0x004fda000bf06070 */
[----:B------:R-:W-:Y:S05]  /*00e0*/  @P0 EXIT ;  /* 0x000000000000094d */ /* 0x000fea0003800000 */
[----:B------:R-:W0:Y:S01]  /*00f0*/  LDC.64 R2, c[0x0][0x388] ;  /* 0x0000e200ff027b82 */ /* 0x000e220000000a00 */
[----:B------:R-:W-:Y:S02]  /*0100*/  HFMA2 R7, -RZ, RZ, 0, 5.9604644775390625e-08 ;  /* 0x00000001ff077431 */ /* 0x000fe400000001ff */
[----:B0-----:R-:W-:-:S05]  /*0110*/  IMAD.WIDE.U32 R2, R5, 0x4, R2 ;  /* 0x0000000405027825 */ /* 0x001fca00078e0002 */
[----:B------:R-:W-:Y:S01]  /*0120*/  REDG.E.ADD.STRONG.GPU desc[UR4][R2.64], R7 ;  /* 0x000000070200798e */ /* 0x000fe2000c12e104 */
[----:B------:R-:W-:Y:S05]  /*0130*/  EXIT ;  /* 0x000000000000794d */ /* 0x000fea0003800000 */
.L_x_7:
        /* <DEDUP_REMOVED lines=12> */
.L_x_10:


//--------------------- .nv.shared.reserved.0     --------------------------
	.section	.nv.shared.reserved.0,"aw",@nobits
	.weak		__nv_reservedSMEM_offset_0_alias
	.size		__nv_reservedSMEM_offset_0_alias, 0, 64
	.other		__nv_reservedSMEM_offset_0_alias,@"STO_CUDA_RESERVED_SHARED STV_DEFAULT"
__nv_reservedSMEM_offset_0_alias:
	.zero		0
	.zero		64


//--------------------- .nv.shared._Z16histogram_kernelPjS_jj --------------------------
	.section	.nv.shared._Z16histogram_kernelPjS_jj,"aw",@nobits
	.sectionflags	@""
	.align	4
.nv.shared._Z16histogram_kernelPjS_jj:
	.zero		17408


//--------------------- .nv.constant0._Z14convert_kernelPjj --------------------------
	.section	.nv.constant0._Z14convert_kernelPjj,"a",@progbits
	.sectionflags	@""
	.align	4
.nv.constant0._Z14convert_kernelPjj:
	.zero		908


//--------------------- .nv.constant0._Z16histogram_kernelPjS_jj --------------------------
	.section	.nv.constant0._Z16histogram_kernelPjS_jj,"a",@progbits
	.sectionflags	@""
	.align	4
.nv.constant0._Z16histogram_kernelPjS_jj:
	.zero		920


//--------------------- .nv.constant0._Z17histogram_kernel2PjS_jj --------------------------
	.section	.nv.constant0._Z17histogram_kernel2PjS_jj,"a",@progbits
	.sectionflags	@""
	.align	4
.nv.constant0._Z17histogram_kernel2PjS_jj:
	.zero		920


//--------------------- SYMBOLS --------------------------

	.type		.nv.reservedSmem.offset0,@object
	.size		.nv.reservedSmem.offset0,0x4
	.type		.nv.reservedSmem.cap,@object
	.size		.nv.reservedSmem.cap,0x4
